//
// Generated by NVIDIA NVVM Compiler
//
// Compiler Build ID: CL-36424714
// Cuda compilation tools, release 13.0, V13.0.88
// Based on NVVM 20.0.0
//

.version 9.0
.target sm_100
.address_size 64

	// .globl	_Z9gluKernelPKfPfii

.visible .entry _Z9gluKernelPKfPfii(
	.param .u64 .ptr .align 1 _Z9gluKernelPKfPfii_param_0,
	.param .u64 .ptr .align 1 _Z9gluKernelPKfPfii_param_1,
	.param .u32 _Z9gluKernelPKfPfii_param_2,
	.param .u32 _Z9gluKernelPKfPfii_param_3
)
{
	.reg .pred 	%p<2>;
	.reg .b32 	%r<19>;
	.reg .b32 	%f<17>;
	.reg .b64 	%rd<11>;

	ld.param.u64 	%rd1, [_Z9gluKernelPKfPfii_param_0];
	ld.param.u64 	%rd2, [_Z9gluKernelPKfPfii_param_1];
	ld.param.u32 	%r3, [_Z9gluKernelPKfPfii_param_2];
	ld.param.u32 	%r2, [_Z9gluKernelPKfPfii_param_3];
	mov.u32 	%r4, %ctaid.x;
	mov.u32 	%r5, %ntid.x;
	mov.u32 	%r6, %tid.x;
	mad.lo.s32 	%r1, %r4, %r5, %r6;
	shr.u32 	%r7, %r3, 31;
	add.s32 	%r8, %r3, %r7;
	shr.s32 	%r9, %r8, 1;
	setp.ge.s32 	%p1, %r1, %r9;
	@%p1 bra 	$L__BB0_2;
	cvta.to.global.u64 	%rd3, %rd1;
	cvta.to.global.u64 	%rd4, %rd2;
	shr.u32 	%r10, %r2, 31;
	add.s32 	%r11, %r2, %r10;
	shr.s32 	%r12, %r11, 1;
	div.s32 	%r13, %r1, %r12;
	mul.lo.s32 	%r14, %r13, %r12;
	sub.s32 	%r15, %r1, %r14;
	mad.lo.s32 	%r16, %r13, %r2, %r15;
	mul.wide.s32 	%rd5, %r16, 4;
	add.s64 	%rd6, %rd3, %rd5;
	ld.global.f32 	%f1, [%rd6];
	mul.wide.s32 	%rd7, %r12, 4;
	add.s64 	%rd8, %rd6, %rd7;
	ld.global.f32 	%f2, [%rd8];
	fma.rn.f32 	%f3, %f2, 0fBBBB989D, 0f3F000000;
	cvt.sat.f32.f32 	%f4, %f3;
	mov.f32 	%f5, 0f4B400001;
	mov.f32 	%f6, 0f437C0000;
	fma.rm.f32 	%f7, %f4, %f6, %f5;
	add.f32 	%f8, %f7, 0fCB40007F;
	neg.f32 	%f9, %f8;
	fma.rn.f32 	%f10, %f2, 0fBFB8AA3B, %f9;
	fma.rn.f32 	%f11, %f2, 0fB2A57060, %f10;
	mov.b32 	%r17, %f7;
	shl.b32 	%r18, %r17, 23;
	mov.b32 	%f12, %r18;
	ex2.approx.ftz.f32 	%f13, %f11;
	fma.rn.f32 	%f14, %f13, %f12, 0f3F800000;
	rcp.rn.f32 	%f15, %f14;
	mul.f32 	%f16, %f1, %f15;
	mul.wide.s32 	%rd9, %r1, 4;
	add.s64 	%rd10, %rd4, %rd9;
	st.global.f32 	[%rd10], %f16;
$L__BB0_2:
	ret;

}


// ===== COMPILED SASS (sm_100) =====

	.target	sm_100

	.elftype	@"ET_EXEC"


//--------------------- .note.nv.tkinfo           --------------------------
	.section	.note.nv.tkinfo,"",@"SHT_NOTE"
	.sectionflags	@"SHF_NOTE_NV_TKINFO"
	.tkinfo
        /*0018*/ 	.word	0x00000002
        /*0030*/ 	.string	""
        /*0030*/ 	.string	"ptxas"
        /*0030*/ 	.string	"Cuda compilation tools, release 13.0, V13.0.88"
        /*0030*/ 	.string	"Build cuda_13.0.r13.0/compiler.36424714_0"
        /*0030*/ 	.string	"-arch sm_100 -m 64 "



//--------------------- .note.nv.cuinfo           --------------------------
	.section	.note.nv.cuinfo,"",@"SHT_NOTE"
	.sectionflags	@"SHF_NOTE_NV_CUINFO"
        /*0018*/ 	.short	0x0002
        /*001a*/ 	.short	0x0064
        /*001c*/ 	.short	0x0082
	.zero		2


//--------------------- .nv.info                  --------------------------
	.section	.nv.info,"",@"SHT_CUDA_INFO"
	.align	4


	//----- nvinfo : EIATTR_REGCOUNT
	.align		4
        /*0000*/ 	.byte	0x04, 0x2f
        /*0002*/ 	.short	(.L_1 - .L_0)
	.align		4
.L_0:
        /*0004*/ 	.word	index@(_Z9gluKernelPKfPfii)
        /*0008*/ 	.word	0x0000000e


	//----- nvinfo : EIATTR_FRAME_SIZE
	.align		4
.L_1:
        /*000c*/ 	.byte	0x04, 0x11
        /*000e*/ 	.short	(.L_3 - .L_2)
	.align		4
.L_2:
        /*0010*/ 	.word	index@($__internal_0_$__cuda_sm20_rcp_rn_f32_slowpath)
        /*0014*/ 	.word	0x00000000


	//----- nvinfo : EIATTR_FRAME_SIZE
	.align		4
.L_3:
        /*0018*/ 	.byte	0x04, 0x11
        /*001a*/ 	.short	(.L_5 - .L_4)
	.align		4
.L_4:
        /*001c*/ 	.word	index@(_Z9gluKernelPKfPfii)
        /*0020*/ 	.word	0x00000000


	//----- nvinfo : EIATTR_MIN_STACK_SIZE
	.align		4
.L_5:
        /*0024*/ 	.byte	0x04, 0x12
        /*0026*/ 	.short	(.L_7 - .L_6)
	.align		4
.L_6:
        /*0028*/ 	.word	index@(_Z9gluKernelPKfPfii)
        /*002c*/ 	.word	0x00000000
.L_7:


//--------------------- .nv.compat                --------------------------
	.section	.nv.compat,"",@"SHT_CUDA_COMPAT_INFO"
	.align	4
        /*0000*/ 	.byte	0x02, 0x09, 0x00, 0x00, 0x02, 0x02, 0x01, 0x00, 0x02, 0x05, 0x05, 0x00, 0x03, 0x07, 0x01, 0x01
        /*0010*/ 	.byte	0x02, 0x03, 0x00, 0x00, 0x02, 0x06, 0x01, 0x00, 0x04, 0x0b, 0x08, 0x00, 0x09, 0x00, 0x00, 0x00
        /*0020*/ 	.byte	0x00, 0x00, 0x00, 0x00


//--------------------- .nv.info._Z9gluKernelPKfPfii --------------------------
	.section	.nv.info._Z9gluKernelPKfPfii,"",@"SHT_CUDA_INFO"
	.sectionflags	@""
	.align	4


	//----- nvinfo : EIATTR_CUDA_API_VERSION
	.align		4
        /*0000*/ 	.byte	0x04, 0x37
        /*0002*/ 	.short	(.L_9 - .L_8)
.L_8:
        /*0004*/ 	.word	0x00000082


	//----- nvinfo : EIATTR_KPARAM_INFO
	.align		4
.L_9:
        /*0008*/ 	.byte	0x04, 0x17
        /*000a*/ 	.short	(.L_11 - .L_10)
.L_10:
        /*000c*/ 	.word	0x00000000
        /*0010*/ 	.short	0x0003
        /*0012*/ 	.short	0x0014
        /*0014*/ 	.byte	0x00, 0xf0, 0x11, 0x00


	//----- nvinfo : EIATTR_KPARAM_INFO
	.align		4
.L_11:
        /*0018*/ 	.byte	0x04, 0x17
        /*001a*/ 	.short	(.L_13 - .L_12)
.L_12:
        /*001c*/ 	.word	0x00000000
        /*0020*/ 	.short	0x0002
        /*0022*/ 	.short	0x0010
        /*0024*/ 	.byte	0x00, 0xf0, 0x11, 0x00


	//----- nvinfo : EIATTR_KPARAM_INFO
	.align		4
.L_13:
        /*0028*/ 	.byte	0x04, 0x17
        /*002a*/ 	.short	(.L_15 - .L_14)
.L_14:
        /*002c*/ 	.word	0x00000000
        /*0030*/ 	.short	0x0001
        /*0032*/ 	.short	0x0008
        /*0034*/ 	.byte	0x00, 0xf5, 0x21, 0x00


	//----- nvinfo : EIATTR_KPARAM_INFO
	.align		4
.L_15:
        /*0038*/ 	.byte	0x04, 0x17
        /*003a*/ 	.short	(.L_17 - .L_16)
.L_16:
        /*003c*/ 	.word	0x00000000
        /*0040*/ 	.short	0x0000
        /*0042*/ 	.short	0x0000
        /*0044*/ 	.byte	0x00, 0xf5, 0x21, 0x00


	//----- nvinfo : EIATTR_SPARSE_MMA_MASK
	.align		4
.L_17:
        /*0048*/ 	.byte	0x03, 0x50
        /*004a*/ 	.short	0x0000


	//----- nvinfo : EIATTR_MAXREG_COUNT
	.align		4
        /*004c*/ 	.byte	0x03, 0x1b
        /*004e*/ 	.short	0x00ff


	//----- nvinfo : EIATTR_MERCURY_ISA_VERSION
	.align		4
        /*0050*/ 	.byte	0x03, 0x5f
        /*0052*/ 	.short	0x0101


	//----- nvinfo : EIATTR_VRC_CTA_INIT_COUNT
	.align		4
        /*0054*/ 	.byte	0x02, 0x4a
	.zero		1
	.zero		1


	//----- nvinfo : EIATTR_EXIT_INSTR_OFFSETS
	.align		4
        /*0058*/ 	.byte	0x04, 0x1c
        /*005a*/ 	.short	(.L_19 - .L_18)


	//   ....[0]....
.L_18:
        /*005c*/ 	.word	0x00000090


	//   ....[1]....
        /*0060*/ 	.word	0x000004b0


	//----- nvinfo : EIATTR_CRS_STACK_SIZE
	.align		4
.L_19:
        /*0064*/ 	.byte	0x04, 0x1e
        /*0066*/ 	.short	(.L_21 - .L_20)
.L_20:
        /*0068*/ 	.word	0x00000000


	//----- nvinfo : EIATTR_CBANK_PARAM_SIZE
	.align		4
.L_21:
        /*006c*/ 	.byte	0x03, 0x19
        /*006e*/ 	.short	0x0018


	//----- nvinfo : EIATTR_PARAM_CBANK
	.align		4
        /*0070*/ 	.byte	0x04, 0x0a
        /*0072*/ 	.short	(.L_23 - .L_22)
	.align		4
.L_22:
        /*0074*/ 	.word	index@(.nv.constant0._Z9gluKernelPKfPfii)
        /*0078*/ 	.short	0x0380
        /*007a*/ 	.short	0x0018


	//----- nvinfo : EIATTR_SW_WAR
	.align		4
.L_23:
        /*007c*/ 	.byte	0x04, 0x36
        /*007e*/ 	.short	(.L_25 - .L_24)
.L_24:
        /*0080*/ 	.word	0x00000008
.L_25:


//--------------------- .nv.callgraph             --------------------------
	.section	.nv.callgraph,"",@"SHT_CUDA_CALLGRAPH"
	.align	4
	.sectionentsize	8
	.align		4
        /*0000*/ 	.word	0x00000000
	.align		4
        /*0004*/ 	.word	0xffffffff
	.align		4
        /*0008*/ 	.word	0x00000000
	.align		4
        /*000c*/ 	.word	0xfffffffe
	.align		4
        /*0010*/ 	.word	0x00000000
	.align		4
        /*0014*/ 	.word	0xfffffffd
	.align		4
        /*0018*/ 	.word	0x00000000
	.align		4
        /*001c*/ 	.word	0xfffffffc


//--------------------- .text._Z9gluKernelPKfPfii --------------------------
	.section	.text._Z9gluKernelPKfPfii,"ax",@progbits
	.align	128
        .global         _Z9gluKernelPKfPfii
        .type           _Z9gluKernelPKfPfii,@function
        .size           _Z9gluKernelPKfPfii,(.L_x_8 - _Z9gluKernelPKfPfii)
        .other          _Z9gluKernelPKfPfii,@"STO_CUDA_ENTRY STV_DEFAULT"
_Z9gluKernelPKfPfii:
.text._Z9gluKernelPKfPfii:
[----:B------:R-:W-:Y:S01]  /*0000*/  LDC R1, c[0x0][0x37c] ;  /* 0x0000df00ff017b82 */ /* 0x000fe20000000800 */
[----:B------:R-:W0:Y:S07]  /*0010*/  S2R R0, SR_TID.X ;  /* 0x0000000000007919 */ /* 0x000e2e0000002100 */
[----:B------:R-:W0:Y:S01]  /*0020*/  S2UR UR5, SR_CTAID.X ;  /* 0x00000000000579c3 */ /* 0x000e220000002500 */
[----:B------:R-:W1:Y:S07]  /*0030*/  LDCU UR4, c[0x0][0x390] ;  /* 0x00007200ff0477ac */ /* 0x000e6e0008000800 */
[----:B------:R-:W0:Y:S01]  /*0040*/  LDC R3, c[0x0][0x360] ;  /* 0x0000d800ff037b82 */ /* 0x000e220000000800 */
[----:B-1----:R-:W-:-:S04]  /*0050*/  ULEA.HI UR4, UR4, UR4, URZ, 0x1 ;  /* 0x0000000404047291 */ /* 0x002fc8000f8f08ff */
[----:B------:R-:W-:Y:S01]  /*0060*/  USHF.R.S32.HI UR4, URZ, 0x1, UR4 ;  /* 0x00000001ff047899 */ /* 0x000fe20008011404 */
[----:B0-----:R-:W-:-:S05]  /*0070*/  IMAD R3, R3, UR5, R0 ;  /* 0x0000000503037c24 */ /* 0x001fca000f8e0200 */
[----:B------:R-:W-:-:S13]  /*0080*/  ISETP.GE.AND P0, PT, R3, UR4, PT ;  /* 0x0000000403007c0c */ /* 0x000fda000bf06270 */
[----:B------:R-:W-:Y:S05]  /*0090*/  @P0 EXIT ;  /* 0x000000000000094d */ /* 0x000fea0003800000 */
[----:B------:R-:W0:Y:S01]  /*00a0*/  LDC R6, c[0x0][0x394] ;  /* 0x0000e500ff067b82 */ /* 0x000e220000000800 */
[----:B------:R-:W-:Y:S01]  /*00b0*/  IABS R10, R3 ;  /* 0x00000003000a7213 */ /* 0x000fe20000000000 */
[----:B------:R-:W1:Y:S01]  /*00c0*/  LDCU.64 UR4, c[0x0][0x358] ;  /* 0x00006b00ff0477ac */ /* 0x000e620008000a00 */
[----:B0-----:R-:W-:-:S04]  /*00d0*/  LEA.HI R0, R6, R6, RZ, 0x1 ;  /* 0x0000000606007211 */ /* 0x001fc800078f08ff */
[----:B------:R-:W-:-:S04]  /*00e0*/  SHF.R.S32.HI R0, RZ, 0x1, R0 ;  /* 0x00000001ff007819 */ /* 0x000fc80000011400 */
[-C--:B------:R-:W-:Y:S02]  /*00f0*/  IABS R7, R0.reuse ;  /* 0x0000000000077213 */ /* 0x080fe40000000000 */
[----:B------:R-:W-:Y:S02]  /*0100*/  IABS R11, R0 ;  /* 0x00000000000b7213 */ /* 0x000fe40000000000 */
[----:B------:R-:W0:Y:S08]  /*0110*/  I2F.RP R2, R7 ;  /* 0x0000000700027306 */ /* 0x000e300000209400 */
[----:B0-----:R-:W0:Y:S02]  /*0120*/  MUFU.RCP R2, R2 ;  /* 0x0000000200027308 */ /* 0x001e240000001000 */
[----:B0-----:R-:W-:-:S02]  /*0130*/  VIADD R4, R2, 0xffffffe ;  /* 0x0ffffffe02047836 */ /* 0x001fc40000000000 */
[----:B------:R-:W-:-:S04]  /*0140*/  IMAD.MOV R2, RZ, RZ, -R11 ;  /* 0x000000ffff027224 */ /* 0x000fc800078e0a0b */
[----:B------:R0:W2:Y:S02]  /*0150*/  F2I.FTZ.U32.TRUNC.NTZ R5, R4 ;  /* 0x0000000400057305 */ /* 0x0000a4000021f000 */
[----:B0-----:R-:W-:Y:S02]  /*0160*/  IMAD.MOV.U32 R4, RZ, RZ, RZ ;  /* 0x000000ffff047224 */ /* 0x001fe400078e00ff */
[----:B--2---:R-:W-:-:S04]  /*0170*/  IMAD.MOV R8, RZ, RZ, -R5 ;  /* 0x000000ffff087224 */ /* 0x004fc800078e0a05 */
[----:B------:R-:W-:Y:S01]  /*0180*/  IMAD R9, R8, R7, RZ ;  /* 0x0000000708097224 */ /* 0x000fe200078e02ff */
[----:B------:R-:W-:-:S03]  /*0190*/  MOV R8, R10 ;  /* 0x0000000a00087202 */ /* 0x000fc60000000f00 */
[----:B------:R-:W-:-:S06]  /*01a0*/  IMAD.HI.U32 R5, R5, R9, R4 ;  /* 0x0000000905057227 */ /* 0x000fcc00078e0004 */
[----:B------:R-:W-:-:S04]  /*01b0*/  IMAD.HI.U32 R5, R5, R8, RZ ;  /* 0x0000000805057227 */ /* 0x000fc800078e00ff */
[----:B------:R-:W-:-:S05]  /*01c0*/  IMAD R2, R5, R2, R8 ;  /* 0x0000000205027224 */ /* 0x000fca00078e0208 */
[----:B------:R-:W-:-:S13]  /*01d0*/  ISETP.GT.U32.AND P2, PT, R7, R2, PT ;  /* 0x000000020700720c */ /* 0x000fda0003f44070 */
[-C--:B------:R-:W-:Y:S01]  /*01e0*/  @!P2 IADD3 R2, PT, PT, R2, -R7.reuse, RZ ;  /* 0x800000070202a210 */ /* 0x080fe20007ffe0ff */
[----:B------:R-:W-:Y:S01]  /*01f0*/  @!P2 VIADD R5, R5, 0x1 ;  /* 0x000000010505a836 */ /* 0x000fe20000000000 */
[----:B------:R-:W-:Y:S02]  /*0200*/  ISETP.NE.AND P2, PT, R0, RZ, PT ;  /* 0x000000ff0000720c */ /* 0x000fe40003f45270 */
[----:B------:R-:W-:Y:S02]  /*0210*/  ISETP.GE.U32.AND P0, PT, R2, R7, PT ;  /* 0x000000070200720c */ /* 0x000fe40003f06070 */
[----:B------:R-:W-:-:S04]  /*0220*/  LOP3.LUT R2, R3, R0, RZ, 0x3c, !PT ;  /* 0x0000000003027212 */ /* 0x000fc800078e3cff */
[----:B------:R-:W-:-:S07]  /*0230*/  ISETP.GE.AND P1, PT, R2, RZ, PT ;  /* 0x000000ff0200720c */ /* 0x000fce0003f26270 */
[----:B------:R-:W-:-:S05]  /*0240*/  @P0 VIADD R5, R5, 0x1 ;  /* 0x0000000105050836 */ /* 0x000fca0000000000 */
[----:B------:R-:W-:Y:S02]  /*0250*/  MOV R2, R5 ;  /* 0x0000000500027202 */ /* 0x000fe40000000f00 */
[----:B------:R-:W0:Y:S03]  /*0260*/  LDC.64 R4, c[0x0][0x380] ;  /* 0x0000e000ff047b82 */ /* 0x000e260000000a00 */
[----:B------:R-:W-:Y:S01]  /*0270*/  @!P1 IMAD.MOV R2, RZ, RZ, -R2 ;  /* 0x000000ffff029224 */ /* 0x000fe200078e0a02 */
[----:B------:R-:W-:-:S05]  /*0280*/  @!P2 LOP3.LUT R2, RZ, R0, RZ, 0x33, !PT ;  /* 0x00000000ff02a212 */ /* 0x000fca00078e33ff */
[----:B------:R-:W-:-:S04]  /*0290*/  IMAD.MOV R7, RZ, RZ, -R2 ;  /* 0x000000ffff077224 */ /* 0x000fc800078e0a02 */
[----:B------:R-:W-:-:S04]  /*02a0*/  IMAD R7, R0, R7, R3 ;  /* 0x0000000700077224 */ /* 0x000fc800078e0203 */
[----:B------:R-:W-:-:S04]  /*02b0*/  IMAD R7, R2, R6, R7 ;  /* 0x0000000602077224 */ /* 0x000fc800078e0207 */
[----:B0-----:R-:W-:-:S04]  /*02c0*/  IMAD.WIDE R4, R7, 0x4, R4 ;  /* 0x0000000407047825 */ /* 0x001fc800078e0204 */
[----:B------:R-:W-:Y:S02]  /*02d0*/  IMAD.WIDE R6, R0, 0x4, R4 ;  /* 0x0000000400067825 */ /* 0x000fe400078e0204 */
[----:B-1----:R0:W5:Y:S04]  /*02e0*/  LDG.E R4, desc[UR4][R4.64] ;  /* 0x0000000404047981 */ /* 0x002168000c1e1900 */
[----:B------:R-:W2:Y:S01]  /*02f0*/  LDG.E R6, desc[UR4][R6.64] ;  /* 0x0000000406067981 */ /* 0x000ea2000c1e1900 */
[----:B------:R-:W-:Y:S02]  /*0300*/  HFMA2 R9, -RZ, RZ, 0.96630859375, -0.0022525787353515625 ;  /* 0x3bbb989dff097431 */ /* 0x000fe400000001ff */
[----:B------:R-:W-:Y:S01]  /*0310*/  IMAD.MOV.U32 R11, RZ, RZ, 0x437c0000 ;  /* 0x437c0000ff0b7424 */ /* 0x000fe200078e00ff */
[----:B------:R-:W-:Y:S02]  /*0320*/  BSSY.RECONVERGENT B0, `(.L_x_0) ;  /* 0x0000014000007945 */ /* 0x000fe40003800200 */
[----:B--2---:R-:W-:-:S04]  /*0330*/  FFMA.SAT R0, R6, -R9, 0.5 ;  /* 0x3f00000006007423 */ /* 0x004fc80000002809 */
[----:B------:R-:W-:-:S04]  /*0340*/  FFMA.RM R0, R0, R11, 12582913 ;  /* 0x4b40000100007423 */ /* 0x000fc8000000400b */
[----:B------:R-:W-:-:S04]  /*0350*/  FADD R9, R0, -12583039 ;  /* 0xcb40007f00097421 */ /* 0x000fc80000000000 */
[----:B------:R-:W-:-:S04]  /*0360*/  FFMA R9, R6, -1.4426950216293334961, -R9 ;  /* 0xbfb8aa3b06097823 */ /* 0x000fc80000000809 */
[----:B------:R-:W-:-:S06]  /*0370*/  FFMA R9, R6, -1.925963033500011079e-08, R9 ;  /* 0xb2a5706006097823 */ /* 0x000fcc0000000009 */
[----:B------:R-:W1:Y:S01]  /*0380*/  MUFU.EX2 R9, R9 ;  /* 0x0000000900097308 */ /* 0x000e620000000800 */
[----:B------:R-:W-:-:S04]  /*0390*/  IMAD.SHL.U32 R0, R0, 0x800000, RZ ;  /* 0x0080000000007824 */ /* 0x000fc800078e00ff */
[----:B-1----:R-:W-:-:S05]  /*03a0*/  FFMA R2, R0, R9, 1 ;  /* 0x3f80000000027423 */ /* 0x002fca0000000009 */
[----:B------:R-:W-:-:S04]  /*03b0*/  IADD3 R0, PT, PT, R2, 0x1800000, RZ ;  /* 0x0180000002007810 */ /* 0x000fc80007ffe0ff */
[----:B------:R-:W-:-:S04]  /*03c0*/  LOP3.LUT R0, R0, 0x7f800000, RZ, 0xc0, !PT ;  /* 0x7f80000000007812 */ /* 0x000fc800078ec0ff */
[----:B------:R-:W-:-:S13]  /*03d0*/  ISETP.GT.U32.AND P0, PT, R0, 0x1ffffff, PT ;  /* 0x01ffffff0000780c */ /* 0x000fda0003f04070 */
[----:B0-----:R-:W-:Y:S05]  /*03e0*/  @P0 BRA `(.L_x_1) ;  /* 0x00000000000c0947 */ /* 0x001fea0003800000 */
[----:B------:R-:W-:-:S07]  /*03f0*/  MOV R6, 0x410 ;  /* 0x0000041000067802 */ /* 0x000fce0000000f00 */
[----:B-----5:R-:W-:Y:S05]  /*0400*/  CALL.REL.NOINC `($__internal_0_$__cuda_sm20_rcp_rn_f32_slowpath) ;  /* 0x00000000002c7944 */ /* 0x020fea0003c00000 */
[----:B------:R-:W-:Y:S05]  /*0410*/  BRA `(.L_x_2) ;  /* 0x0000000000107947 */ /* 0x000fea0003800000 */
.L_x_1:
[----:B------:R-:W0:Y:S02]  /*0420*/  MUFU.RCP R5, R2 ;  /* 0x0000000200057308 */ /* 0x000e240000001000 */
[----:B0-----:R-:W-:-:S04]  /*0430*/  FFMA R0, R2, R5, -1 ;  /* 0xbf80000002007423 */ /* 0x001fc80000000005 */
[----:B------:R-:W-:-:S04]  /*0440*/  FADD.FTZ R0, -R0, -RZ ;  /* 0x800000ff00007221 */ /* 0x000fc80000010100 */
[----:B------:R-:W-:-:S07]  /*0450*/  FFMA R5, R5, R0, R5 ;  /* 0x0000000005057223 */ /* 0x000fce0000000005 */
.L_x_2:
[----:B------:R-:W-:Y:S05]  /*0460*/  BSYNC.RECONVERGENT B0 ;  /* 0x0000000000007941 */ /* 0x000fea0003800200 */
.L_x_0:
[----:B------:R-:W0:Y:S01]  /*0470*/  LDC.64 R6, c[0x0][0x388] ;  /* 0x0000e200ff067b82 */ /* 0x000e220000000a00 */
[----:B-----5:R-:W-:Y:S01]  /*0480*/  FMUL R5, R4, R5 ;  /* 0x0000000504057220 */ /* 0x020fe20000400000 */
[----:B0-----:R-:W-:-:S05]  /*0490*/  IMAD.WIDE R2, R3, 0x4, R6 ;  /* 0x0000000403027825 */ /* 0x001fca00078e0206 */
[----:B------:R-:W-:Y:S01]  /*04a0*/  STG.E desc[UR4][R2.64], R5 ;  /* 0x0000000502007986 */ /* 0x000fe2000c101904 */
[----:B------:R-:W-:Y:S05]  /*04b0*/  EXIT ;  /* 0x000000000000794d */ /* 0x000fea0003800000 */
        .weak           $__internal_0_$__cuda_sm20_rcp_rn_f32_slowpath
        .type           $__internal_0_$__cuda_sm20_rcp_rn_f32_slowpath,@function
        .size           $__internal_0_$__cuda_sm20_rcp_rn_f32_slowpath,(.L_x_8 - $__internal_0_$__cuda_sm20_rcp_rn_f32_slowpath)
$__internal_0_$__cuda_sm20_rcp_rn_f32_slowpath:
[----:B------:R-:W-:Y:S01]  /*04c0*/  IMAD.SHL.U32 R0, R2, 0x2, RZ ;  /* 0x0000000202007824 */ /* 0x000fe200078e00ff */
[----:B------:R-:W-:Y:S04]  /*04d0*/  BSSY.RECONVERGENT B1, `(.L_x_3) ;  /* 0x0000031000017945 */ /* 0x000fe80003800200 */
[----:B------:R-:W-:Y:S01]  /*04e0*/  SHF.R.U32.HI R9, RZ, 0x18, R0 ;  /* 0x00000018ff097819 */ /* 0x000fe20000011600 */
[----:B------:R-:W-:-:S03]  /*04f0*/  IMAD.MOV.U32 R0, RZ, RZ, R2 ;  /* 0x000000ffff007224 */ /* 0x000fc600078e0002 */
[----:B------:R-:W-:-:S13]  /*0500*/  ISETP.NE.U32.AND P0, PT, R9, RZ, PT ;  /* 0x000000ff0900720c */ /* 0x000fda0003f05070 */
[----:B------:R-:W-:Y:S05]  /*0510*/  @P0 BRA `(.L_x_4) ;  /* 0x0000000000280947 */ /* 0x000fea0003800000 */
[----:B------:R-:W-:-:S04]  /*0520*/  SHF.L.U32 R2, R0, 0x1, RZ ;  /* 0x0000000100027819 */ /* 0x000fc800000006ff */
[----:B------:R-:W-:-:S13]  /*0530*/  ISETP.NE.AND P0, PT, R2, RZ, PT ;  /* 0x000000ff0200720c */ /* 0x000fda0003f05270 */
[----:B------:R-:W-:Y:S01]  /*0540*/  @P0 FFMA R7, R0, 1.84467440737095516160e+19, RZ ;  /* 0x5f80000000070823 */ /* 0x000fe200000000ff */
[----:B------:R-:W-:Y:S08]  /*0550*/  @!P0 MUFU.RCP R5, R0 ;  /* 0x0000000000058308 */ /* 0x000ff00000001000 */
[----:B------:R-:W0:Y:S02]  /*0560*/  @P0 MUFU.RCP R2, R7 ;  /* 0x0000000700020308 */ /* 0x000e240000001000 */
[----:B0-----:R-:W-:-:S04]  /*0570*/  @P0 FFMA R8, R7, R2, -1 ;  /* 0xbf80000007080423 */ /* 0x001fc80000000002 */
[----:B------:R-:W-:-:S04]  /*0580*/  @P0 FADD.FTZ R9, -R8, -RZ ;  /* 0x800000ff08090221 */ /* 0x000fc80000010100 */
[----:B------:R-:W-:-:S04]  /*0590*/  @P0 FFMA R2, R2, R9, R2 ;  /* 0x0000000902020223 */ /* 0x000fc80000000002 */
[----:B------:R-:W-:Y:S01]  /*05a0*/  @P0 FFMA R5, R2, 1.84467440737095516160e+19, RZ ;  /* 0x5f80000002050823 */ /* 0x000fe200000000ff */
[----:B------:R-:W-:Y:S06]  /*05b0*/  BRA `(.L_x_5) ;  /* 0x0000000000887947 */ /* 0x000fec0003800000 */
.L_x_4:
[----:B------:R-:W-:-:S05]  /*05c0*/  VIADD R11, R9, 0xffffff03 ;  /* 0xffffff03090b7836 */ /* 0x000fca0000000000 */
[----:B------:R-:W-:-:S13]  /*05d0*/  ISETP.GT.U32.AND P0, PT, R11, 0x1, PT ;  /* 0x000000010b00780c */ /* 0x000fda0003f04070 */
[----:B------:R-:W-:Y:S05]  /*05e0*/  @P0 BRA `(.L_x_6) ;  /* 0x0000000000780947 */ /* 0x000fea0003800000 */
[----:B------:R-:W-:Y:S02]  /*05f0*/  LOP3.LUT R2, R0, 0x7fffff, RZ, 0xc0, !PT ;  /* 0x007fffff00027812 */ /* 0x000fe400078ec0ff */
[----:B------:R-:W-:Y:S02]  /*0600*/  MOV R10, 0x3 ;  /* 0x00000003000a7802 */ /* 0x000fe40000000f00 */
[----:B------:R-:W-:Y:S02]  /*0610*/  LOP3.LUT R2, R2, 0x3f800000, RZ, 0xfc, !PT ;  /* 0x3f80000002027812 */ /* 0x000fe400078efcff */
[----:B------:R-:W-:Y:S02]  /*0620*/  SHF.L.U32 R10, R10, R11, RZ ;  /* 0x0000000b0a0a7219 */ /* 0x000fe400000006ff */
[----:B------:R-:W0:Y:S02]  /*0630*/  MUFU.RCP R5, R2 ;  /* 0x0000000200057308 */ /* 0x000e240000001000 */
[----:B0-----:R-:W-:-:S04]  /*0640*/  FFMA R7, R2, R5, -1 ;  /* 0xbf80000002077423 */ /* 0x001fc80000000005 */
[----:B------:R-:W-:-:S04]  /*0650*/  FADD.FTZ R8, -R7, -RZ ;  /* 0x800000ff07087221 */ /* 0x000fc80000010100 */
[CCC-:B------:R-:W-:Y:S01]  /*0660*/  FFMA.RM R7, R5.reuse, R8.reuse, R5.reuse ;  /* 0x0000000805077223 */ /* 0x1c0fe20000004005 */
[----:B------:R-:W-:-:S04]  /*0670*/  FFMA.RP R8, R5, R8, R5 ;  /* 0x0000000805087223 */ /* 0x000fc80000008005 */
[C---:B------:R-:W-:Y:S02]  /*0680*/  LOP3.LUT R5, R7.reuse, 0x7fffff, RZ, 0xc0, !PT ;  /* 0x007fffff07057812 */ /* 0x040fe400078ec0ff */
[----:B------:R-:W-:Y:S02]  /*0690*/  FSETP.NEU.FTZ.AND P0, PT, R7, R8, PT ;  /* 0x000000080700720b */ /* 0x000fe40003f1d000 */
[----:B------:R-:W-:Y:S02]  /*06a0*/  LOP3.LUT R5, R5, 0x800000, RZ, 0xfc, !PT ;  /* 0x0080000005057812 */ /* 0x000fe400078efcff */
[----:B------:R-:W-:Y:S02]  /*06b0*/  SEL R7, RZ, 0xffffffff, !P0 ;  /* 0xffffffffff077807 */ /* 0x000fe40004000000 */
[----:B------:R-:W-:-:S03]  /*06c0*/  LOP3.LUT R10, R10, R5, RZ, 0xc0, !PT ;  /* 0x000000050a0a7212 */ /* 0x000fc600078ec0ff */
[----:B------:R-:W-:Y:S01]  /*06d0*/  IMAD.MOV R2, RZ, RZ, -R7 ;  /* 0x000000ffff027224 */ /* 0x000fe200078e0a07 */
[----:B------:R-:W-:-:S04]  /*06e0*/  SHF.R.U32.HI R10, RZ, R11, R10 ;  /* 0x0000000bff0a7219 */ /* 0x000fc8000001160a */
[----:B------:R-:W-:Y:S02]  /*06f0*/  LOP3.LUT P1, RZ, R2, R11, R5, 0xf8, !PT ;  /* 0x0000000b02ff7212 */ /* 0x000fe4000782f805 */
[C---:B------:R-:W-:Y:S02]  /*0700*/  LOP3.LUT P0, RZ, R10.reuse, 0x1, RZ, 0xc0, !PT ;  /* 0x000000010aff7812 */ /* 0x040fe4000780c0ff */
[----:B------:R-:W-:-:S04]  /*0710*/  LOP3.LUT P2, RZ, R10, 0x2, RZ, 0xc0, !PT ;  /* 0x000000020aff7812 */ /* 0x000fc8000784c0ff */
[----:B------:R-:W-:Y:S02]  /*0720*/  PLOP3.LUT P0, PT, P0, P1, P2, 0xe0, 0x0 ;  /* 0x000000000000781c */ /* 0x000fe40000703c20 */
[----:B------:R-:W-:Y:S02]  /*0730*/  LOP3.LUT P1, RZ, R0, 0x7fffff, RZ, 0xc0, !PT ;  /* 0x007fffff00ff7812 */ /* 0x000fe4000782c0ff */
[----:B------:R-:W-:-:S04]  /*0740*/  SEL R2, RZ, 0x1, !P0 ;  /* 0x00000001ff027807 */ /* 0x000fc80004000000 */
[----:B------:R-:W-:-:S04]  /*0750*/  IADD3 R2, PT, PT, -R2, RZ, RZ ;  /* 0x000000ff02027210 */ /* 0x000fc80007ffe1ff */
[----:B------:R-:W-:Y:S01]  /*0760*/  ISETP.GE.AND P0, PT, R2, RZ, PT ;  /* 0x000000ff0200720c */ /* 0x000fe20003f06270 */
[----:B------:R-:W-:-:S05]  /*0770*/  VIADD R2, R9, 0xffffff04 ;  /* 0xffffff0409027836 */ /* 0x000fca0000000000 */
[----:B------:R-:W-:-:S07]  /*0780*/  SHF.R.U32.HI R5, RZ, R2, R5 ;  /* 0x00000002ff057219 */ /* 0x000fce0000011605 */
[----:B------:R-:W-:-:S05]  /*0790*/  @!P0 IADD3 R5, PT, PT, R5, 0x1, RZ ;  /* 0x0000000105058810 */ /* 0x000fca0007ffe0ff */
[----:B------:R-:W-:-:S05]  /*07a0*/  @!P1 IMAD.SHL.U32 R5, R5, 0x2, RZ ;  /* 0x0000000205059824 */ /* 0x000fca00078e00ff */
[----:B------:R-:W-:Y:S01]  /*07b0*/  LOP3.LUT R5, R5, 0x80000000, R0, 0xf8, !PT ;  /* 0x8000000005057812 */ /* 0x000fe200078ef800 */
[----:B------:R-:W-:Y:S06]  /*07c0*/  BRA `(.L_x_5) ;  /* 0x0000000000047947 */ /* 0x000fec0003800000 */
.L_x_6:
[----:B------:R0:W1:Y:S02]  /*07d0*/  MUFU.RCP R5, R0 ;  /* 0x0000000000057308 */ /* 0x0000640000001000 */
.L_x_5:
[----:B------:R-:W-:Y:S05]  /*07e0*/  BSYNC.RECONVERGENT B1 ;  /* 0x0000000000017941 */ /* 0x000fea0003800200 */
.L_x_3:
[----:B------:R-:W-:-:S04]  /*07f0*/  HFMA2 R7, -RZ, RZ, 0, 0 ;  /* 0x00000000ff077431 */ /* 0x000fc800000001ff */
[----:B01----:R-:W-:Y:S05]  /*0800*/  RET.REL.NODEC R6 `(_Z9gluKernelPKfPfii) ;  /* 0xfffffff406fc7950 */ /* 0x003fea0003c3ffff */
.L_x_7:
[----:B------:R-:W-:-:S00]  /*0810*/  BRA `(.L_x_7) ;  /* 0xfffffffc00fc7947 */ /* 0x000fc0000383ffff */
[----:B------:R-:W-:-:S00]  /*0820*/  NOP ;  /* 0x0000000000007918 */ /* 0x000fc00000000000 */
        /* <DEDUP_REMOVED lines=13> */
.L_x_8:


//--------------------- .nv.shared.reserved.0     --------------------------
	.section	.nv.shared.reserved.0,"aw",@nobits
	.weak		__nv_reservedSMEM_offset_0_alias
	.size		__nv_reservedSMEM_offset_0_alias, 0, 64
	.other		__nv_reservedSMEM_offset_0_alias,@"STO_CUDA_RESERVED_SHARED STV_DEFAULT"
__nv_reservedSMEM_offset_0_alias:
	.zero		0
	.zero		64


//--------------------- .nv.constant0._Z9gluKernelPKfPfii --------------------------
	.section	.nv.constant0._Z9gluKernelPKfPfii,"a",@progbits
	.sectionflags	@""
	.align	4
.nv.constant0._Z9gluKernelPKfPfii:
	.zero		920


//--------------------- SYMBOLS --------------------------

	.type		.nv.reservedSmem.offset0,@object
	.size		.nv.reservedSmem.offset0,0x4
